//
// Generated by NVIDIA NVVM Compiler
//
// Compiler Build ID: CL-36424714
// Cuda compilation tools, release 13.0, V13.0.88
// Based on NVVM 20.0.0
//

.version 9.0
.target sm_100
.address_size 64

	// .globl	_Z3mulPdS_S_i
// _ZZ3mulPdS_S_iE3Mds has been demoted
// _ZZ3mulPdS_S_iE3Nds has been demoted

.visible .entry _Z3mulPdS_S_i(
	.param .u64 .ptr .align 1 _Z3mulPdS_S_i_param_0,
	.param .u64 .ptr .align 1 _Z3mulPdS_S_i_param_1,
	.param .u64 .ptr .align 1 _Z3mulPdS_S_i_param_2,
	.param .u32 _Z3mulPdS_S_i_param_3
)
{
	.reg .pred 	%p<8>;
	.reg .b32 	%r<80>;
	.reg .b64 	%rd<43>;
	.reg .b64 	%fd<116>;
	// demoted variable
	.shared .align 8 .b8 _ZZ3mulPdS_S_iE3Mds[128];
	// demoted variable
	.shared .align 8 .b8 _ZZ3mulPdS_S_iE3Nds[128];
	ld.param.u64 	%rd4, [_Z3mulPdS_S_i_param_1];
	ld.param.u32 	%r34, [_Z3mulPdS_S_i_param_3];
	cvta.to.global.u64 	%rd1, %rd4;
	mov.u32 	%r35, %ctaid.y;
	shl.b32 	%r36, %r35, 2;
	mov.u32 	%r1, %tid.y;
	add.s32 	%r2, %r36, %r1;
	mov.u32 	%r37, %ctaid.x;
	shl.b32 	%r3, %r37, 2;
	mov.u32 	%r4, %tid.x;
	add.s32 	%r5, %r3, %r4;
	shr.s32 	%r38, %r34, 31;
	shr.u32 	%r39, %r38, 30;
	add.s32 	%r40, %r34, %r39;
	shr.s32 	%r6, %r40, 2;
	setp.lt.s32 	%p1, %r34, 4;
	mov.f64 	%fd115, 0d0000000000000000;
	@%p1 bra 	$L__BB0_9;
	mad.lo.s32 	%r7, %r34, %r2, %r4;
	shl.b32 	%r42, %r1, 5;
	mov.u32 	%r43, _ZZ3mulPdS_S_iE3Mds;
	add.s32 	%r8, %r43, %r42;
	shl.b32 	%r44, %r4, 3;
	add.s32 	%r9, %r8, %r44;
	mov.u32 	%r45, _ZZ3mulPdS_S_iE3Nds;
	add.s32 	%r11, %r45, %r44;
	add.s32 	%r10, %r11, %r42;
	add.s32 	%r46, %r6, -1;
	setp.lt.u32 	%p2, %r46, 3;
	mov.f64 	%fd115, 0d0000000000000000;
	mov.b32 	%r79, 0;
	@%p2 bra 	$L__BB0_4;
	and.b32  	%r79, %r6, 536870908;
	neg.s32 	%r77, %r79;
	add.s32 	%r48, %r1, 12;
	mad.lo.s32 	%r49, %r34, %r48, %r4;
	add.s32 	%r75, %r49, %r3;
	add.s32 	%r50, %r1, 8;
	mad.lo.s32 	%r51, %r34, %r50, %r4;
	add.s32 	%r74, %r51, %r3;
	add.s32 	%r52, %r1, 4;
	mad.lo.s32 	%r53, %r34, %r52, %r4;
	add.s32 	%r73, %r53, %r3;
	mad.lo.s32 	%r54, %r1, %r34, %r4;
	add.s32 	%r72, %r54, %r3;
	mov.f64 	%fd115, 0d0000000000000000;
	mov.u32 	%r76, %r7;
$L__BB0_3:
	.pragma "nounroll";
	ld.param.u64 	%rd39, [_Z3mulPdS_S_i_param_0];
	cvta.to.global.u64 	%rd5, %rd39;
	mul.wide.u32 	%rd6, %r76, 8;
	add.s64 	%rd7, %rd5, %rd6;
	ld.global.f64 	%fd14, [%rd7];
	st.shared.f64 	[%r9], %fd14;
	mul.wide.u32 	%rd8, %r72, 8;
	add.s64 	%rd9, %rd1, %rd8;
	ld.global.f64 	%fd15, [%rd9];
	st.shared.f64 	[%r10], %fd15;
	bar.sync 	0;
	ld.shared.f64 	%fd16, [%r8];
	ld.shared.f64 	%fd17, [%r11];
	fma.rn.f64 	%fd18, %fd16, %fd17, %fd115;
	ld.shared.f64 	%fd19, [%r8+8];
	ld.shared.f64 	%fd20, [%r11+32];
	fma.rn.f64 	%fd21, %fd19, %fd20, %fd18;
	ld.shared.f64 	%fd22, [%r8+16];
	ld.shared.f64 	%fd23, [%r11+64];
	fma.rn.f64 	%fd24, %fd22, %fd23, %fd21;
	ld.shared.f64 	%fd25, [%r8+24];
	ld.shared.f64 	%fd26, [%r11+96];
	fma.rn.f64 	%fd27, %fd25, %fd26, %fd24;
	bar.sync 	0;
	add.s32 	%r55, %r76, 4;
	mul.wide.u32 	%rd10, %r55, 8;
	add.s64 	%rd11, %rd5, %rd10;
	ld.global.f64 	%fd28, [%rd11];
	st.shared.f64 	[%r9], %fd28;
	mul.wide.u32 	%rd12, %r73, 8;
	add.s64 	%rd13, %rd1, %rd12;
	ld.global.f64 	%fd29, [%rd13];
	st.shared.f64 	[%r10], %fd29;
	bar.sync 	0;
	ld.shared.f64 	%fd30, [%r8];
	ld.shared.f64 	%fd31, [%r11];
	fma.rn.f64 	%fd32, %fd30, %fd31, %fd27;
	ld.shared.f64 	%fd33, [%r8+8];
	ld.shared.f64 	%fd34, [%r11+32];
	fma.rn.f64 	%fd35, %fd33, %fd34, %fd32;
	ld.shared.f64 	%fd36, [%r8+16];
	ld.shared.f64 	%fd37, [%r11+64];
	fma.rn.f64 	%fd38, %fd36, %fd37, %fd35;
	ld.shared.f64 	%fd39, [%r8+24];
	ld.shared.f64 	%fd40, [%r11+96];
	fma.rn.f64 	%fd41, %fd39, %fd40, %fd38;
	bar.sync 	0;
	add.s32 	%r56, %r76, 8;
	mul.wide.u32 	%rd14, %r56, 8;
	add.s64 	%rd15, %rd5, %rd14;
	ld.global.f64 	%fd42, [%rd15];
	st.shared.f64 	[%r9], %fd42;
	mul.wide.u32 	%rd16, %r74, 8;
	add.s64 	%rd17, %rd1, %rd16;
	ld.global.f64 	%fd43, [%rd17];
	st.shared.f64 	[%r10], %fd43;
	bar.sync 	0;
	ld.shared.f64 	%fd44, [%r8];
	ld.shared.f64 	%fd45, [%r11];
	fma.rn.f64 	%fd46, %fd44, %fd45, %fd41;
	ld.shared.f64 	%fd47, [%r8+8];
	ld.shared.f64 	%fd48, [%r11+32];
	fma.rn.f64 	%fd49, %fd47, %fd48, %fd46;
	ld.shared.f64 	%fd50, [%r8+16];
	ld.shared.f64 	%fd51, [%r11+64];
	fma.rn.f64 	%fd52, %fd50, %fd51, %fd49;
	ld.shared.f64 	%fd53, [%r8+24];
	ld.shared.f64 	%fd54, [%r11+96];
	fma.rn.f64 	%fd55, %fd53, %fd54, %fd52;
	bar.sync 	0;
	add.s32 	%r57, %r76, 12;
	mul.wide.u32 	%rd18, %r57, 8;
	add.s64 	%rd19, %rd5, %rd18;
	ld.global.f64 	%fd56, [%rd19];
	st.shared.f64 	[%r9], %fd56;
	mul.wide.u32 	%rd20, %r75, 8;
	add.s64 	%rd21, %rd1, %rd20;
	ld.global.f64 	%fd57, [%rd21];
	st.shared.f64 	[%r10], %fd57;
	bar.sync 	0;
	ld.shared.f64 	%fd58, [%r8];
	ld.shared.f64 	%fd59, [%r11];
	fma.rn.f64 	%fd60, %fd58, %fd59, %fd55;
	ld.shared.f64 	%fd61, [%r8+8];
	ld.shared.f64 	%fd62, [%r11+32];
	fma.rn.f64 	%fd63, %fd61, %fd62, %fd60;
	ld.shared.f64 	%fd64, [%r8+16];
	ld.shared.f64 	%fd65, [%r11+64];
	fma.rn.f64 	%fd66, %fd64, %fd65, %fd63;
	ld.shared.f64 	%fd67, [%r8+24];
	ld.shared.f64 	%fd68, [%r11+96];
	fma.rn.f64 	%fd115, %fd67, %fd68, %fd66;
	bar.sync 	0;
	add.s32 	%r77, %r77, 4;
	add.s32 	%r76, %r76, 16;
	shl.b32 	%r58, %r34, 4;
	add.s32 	%r75, %r75, %r58;
	add.s32 	%r74, %r74, %r58;
	add.s32 	%r73, %r73, %r58;
	add.s32 	%r72, %r72, %r58;
	setp.ne.s32 	%p3, %r77, 0;
	@%p3 bra 	$L__BB0_3;
$L__BB0_4:
	and.b32  	%r31, %r6, 3;
	setp.eq.s32 	%p4, %r31, 0;
	@%p4 bra 	$L__BB0_9;
	setp.eq.s32 	%p5, %r31, 1;
	@%p5 bra 	$L__BB0_7;
	ld.param.u64 	%rd40, [_Z3mulPdS_S_i_param_0];
	shl.b32 	%r59, %r79, 2;
	add.s32 	%r60, %r7, %r59;
	cvta.to.global.u64 	%rd22, %rd40;
	mul.wide.u32 	%rd23, %r60, 8;
	add.s64 	%rd24, %rd22, %rd23;
	ld.global.f64 	%fd70, [%rd24];
	st.shared.f64 	[%r9], %fd70;
	add.s32 	%r61, %r59, %r1;
	mad.lo.s32 	%r62, %r61, %r34, %r5;
	mul.wide.u32 	%rd25, %r62, 8;
	add.s64 	%rd26, %rd1, %rd25;
	ld.global.f64 	%fd71, [%rd26];
	st.shared.f64 	[%r10], %fd71;
	bar.sync 	0;
	ld.shared.f64 	%fd72, [%r8];
	ld.shared.f64 	%fd73, [%r11];
	fma.rn.f64 	%fd74, %fd72, %fd73, %fd115;
	ld.shared.f64 	%fd75, [%r8+8];
	ld.shared.f64 	%fd76, [%r11+32];
	fma.rn.f64 	%fd77, %fd75, %fd76, %fd74;
	ld.shared.f64 	%fd78, [%r8+16];
	ld.shared.f64 	%fd79, [%r11+64];
	fma.rn.f64 	%fd80, %fd78, %fd79, %fd77;
	ld.shared.f64 	%fd81, [%r8+24];
	ld.shared.f64 	%fd82, [%r11+96];
	fma.rn.f64 	%fd83, %fd81, %fd82, %fd80;
	bar.sync 	0;
	add.s32 	%r63, %r60, 4;
	mul.wide.u32 	%rd27, %r63, 8;
	add.s64 	%rd28, %rd22, %rd27;
	ld.global.f64 	%fd84, [%rd28];
	st.shared.f64 	[%r9], %fd84;
	add.s32 	%r64, %r61, 4;
	mad.lo.s32 	%r65, %r64, %r34, %r5;
	mul.wide.u32 	%rd29, %r65, 8;
	add.s64 	%rd30, %rd1, %rd29;
	ld.global.f64 	%fd85, [%rd30];
	st.shared.f64 	[%r10], %fd85;
	bar.sync 	0;
	ld.shared.f64 	%fd86, [%r8];
	ld.shared.f64 	%fd87, [%r11];
	fma.rn.f64 	%fd88, %fd86, %fd87, %fd83;
	ld.shared.f64 	%fd89, [%r8+8];
	ld.shared.f64 	%fd90, [%r11+32];
	fma.rn.f64 	%fd91, %fd89, %fd90, %fd88;
	ld.shared.f64 	%fd92, [%r8+16];
	ld.shared.f64 	%fd93, [%r11+64];
	fma.rn.f64 	%fd94, %fd92, %fd93, %fd91;
	ld.shared.f64 	%fd95, [%r8+24];
	ld.shared.f64 	%fd96, [%r11+96];
	fma.rn.f64 	%fd115, %fd95, %fd96, %fd94;
	bar.sync 	0;
	add.s32 	%r79, %r79, 2;
$L__BB0_7:
	and.b32  	%r66, %r6, 1;
	setp.eq.b32 	%p6, %r66, 1;
	not.pred 	%p7, %p6;
	@%p7 bra 	$L__BB0_9;
	ld.param.u64 	%rd41, [_Z3mulPdS_S_i_param_0];
	shl.b32 	%r67, %r79, 2;
	add.s32 	%r68, %r7, %r67;
	cvta.to.global.u64 	%rd31, %rd41;
	mul.wide.u32 	%rd32, %r68, 8;
	add.s64 	%rd33, %rd31, %rd32;
	ld.global.f64 	%fd97, [%rd33];
	st.shared.f64 	[%r9], %fd97;
	add.s32 	%r69, %r67, %r1;
	mad.lo.s32 	%r70, %r69, %r34, %r5;
	mul.wide.u32 	%rd34, %r70, 8;
	add.s64 	%rd35, %rd1, %rd34;
	ld.global.f64 	%fd98, [%rd35];
	st.shared.f64 	[%r10], %fd98;
	bar.sync 	0;
	ld.shared.f64 	%fd99, [%r8];
	ld.shared.f64 	%fd100, [%r11];
	fma.rn.f64 	%fd101, %fd99, %fd100, %fd115;
	ld.shared.f64 	%fd102, [%r8+8];
	ld.shared.f64 	%fd103, [%r11+32];
	fma.rn.f64 	%fd104, %fd102, %fd103, %fd101;
	ld.shared.f64 	%fd105, [%r8+16];
	ld.shared.f64 	%fd106, [%r11+64];
	fma.rn.f64 	%fd107, %fd105, %fd106, %fd104;
	ld.shared.f64 	%fd108, [%r8+24];
	ld.shared.f64 	%fd109, [%r11+96];
	fma.rn.f64 	%fd115, %fd108, %fd109, %fd107;
	bar.sync 	0;
$L__BB0_9:
	ld.param.u64 	%rd42, [_Z3mulPdS_S_i_param_2];
	cvta.to.global.u64 	%rd36, %rd42;
	mad.lo.s32 	%r71, %r34, %r2, %r5;
	mul.wide.s32 	%rd37, %r71, 8;
	add.s64 	%rd38, %rd36, %rd37;
	st.global.f64 	[%rd38], %fd115;
	ret;

}


// ===== COMPILED SASS (sm_100) =====

	.target	sm_100

	.elftype	@"ET_EXEC"


//--------------------- .note.nv.tkinfo           --------------------------
	.section	.note.nv.tkinfo,"",@"SHT_NOTE"
	.sectionflags	@"SHF_NOTE_NV_TKINFO"
	.tkinfo
        /*0018*/ 	.word	0x00000002
        /*0030*/ 	.string	""
        /*0030*/ 	.string	"ptxas"
        /*0030*/ 	.string	"Cuda compilation tools, release 13.0, V13.0.88"
        /*0030*/ 	.string	"Build cuda_13.0.r13.0/compiler.36424714_0"
        /*0030*/ 	.string	"-arch sm_100 -m 64 "



//--------------------- .note.nv.cuinfo           --------------------------
	.section	.note.nv.cuinfo,"",@"SHT_NOTE"
	.sectionflags	@"SHF_NOTE_NV_CUINFO"
        /*0018*/ 	.short	0x0002
        /*001a*/ 	.short	0x0064
        /*001c*/ 	.short	0x0082
	.zero		2


//--------------------- .nv.info                  --------------------------
	.section	.nv.info,"",@"SHT_CUDA_INFO"
	.align	4


	//----- nvinfo : EIATTR_REGCOUNT
	.align		4
        /*0000*/ 	.byte	0x04, 0x2f
        /*0002*/ 	.short	(.L_1 - .L_0)
	.align		4
.L_0:
        /*0004*/ 	.word	index@(_Z3mulPdS_S_i)
        /*0008*/ 	.word	0x00000028


	//----- nvinfo : EIATTR_FRAME_SIZE
	.align		4
.L_1:
        /*000c*/ 	.byte	0x04, 0x11
        /*000e*/ 	.short	(.L_3 - .L_2)
	.align		4
.L_2:
        /*0010*/ 	.word	index@(_Z3mulPdS_S_i)
        /*0014*/ 	.word	0x00000000


	//----- nvinfo : EIATTR_MIN_STACK_SIZE
	.align		4
.L_3:
        /*0018*/ 	.byte	0x04, 0x12
        /*001a*/ 	.short	(.L_5 - .L_4)
	.align		4
.L_4:
        /*001c*/ 	.word	index@(_Z3mulPdS_S_i)
        /*0020*/ 	.word	0x00000000
.L_5:


//--------------------- .nv.compat                --------------------------
	.section	.nv.compat,"",@"SHT_CUDA_COMPAT_INFO"
	.align	4
        /*0000*/ 	.byte	0x02, 0x09, 0x00, 0x00, 0x02, 0x02, 0x01, 0x00, 0x02, 0x05, 0x05, 0x00, 0x03, 0x07, 0x01, 0x01
        /*0010*/ 	.byte	0x02, 0x03, 0x00, 0x00, 0x02, 0x06, 0x01, 0x00, 0x04, 0x0b, 0x08, 0x00, 0x01, 0x00, 0x00, 0x00
        /*0020*/ 	.byte	0x00, 0x00, 0x00, 0x00


//--------------------- .nv.info._Z3mulPdS_S_i    --------------------------
	.section	.nv.info._Z3mulPdS_S_i,"",@"SHT_CUDA_INFO"
	.sectionflags	@""
	.align	4


	//----- nvinfo : EIATTR_CUDA_API_VERSION
	.align		4
        /*0000*/ 	.byte	0x04, 0x37
        /*0002*/ 	.short	(.L_7 - .L_6)
.L_6:
        /*0004*/ 	.word	0x00000082


	//----- nvinfo : EIATTR_KPARAM_INFO
	.align		4
.L_7:
        /*0008*/ 	.byte	0x04, 0x17
        /*000a*/ 	.short	(.L_9 - .L_8)
.L_8:
        /*000c*/ 	.word	0x00000000
        /*0010*/ 	.short	0x0003
        /*0012*/ 	.short	0x0018
        /*0014*/ 	.byte	0x00, 0xf0, 0x11, 0x00


	//----- nvinfo : EIATTR_KPARAM_INFO
	.align		4
.L_9:
        /*0018*/ 	.byte	0x04, 0x17
        /*001a*/ 	.short	(.L_11 - .L_10)
.L_10:
        /*001c*/ 	.word	0x00000000
        /*0020*/ 	.short	0x0002
        /*0022*/ 	.short	0x0010
        /*0024*/ 	.byte	0x00, 0xf5, 0x21, 0x00


	//----- nvinfo : EIATTR_KPARAM_INFO
	.align		4
.L_11:
        /*0028*/ 	.byte	0x04, 0x17
        /*002a*/ 	.short	(.L_13 - .L_12)
.L_12:
        /*002c*/ 	.word	0x00000000
        /*0030*/ 	.short	0x0001
        /*0032*/ 	.short	0x0008
        /*0034*/ 	.byte	0x00, 0xf5, 0x21, 0x00


	//----- nvinfo : EIATTR_KPARAM_INFO
	.align		4
.L_13:
        /*0038*/ 	.byte	0x04, 0x17
        /*003a*/ 	.short	(.L_15 - .L_14)
.L_14:
        /*003c*/ 	.word	0x00000000
        /*0040*/ 	.short	0x0000
        /*0042*/ 	.short	0x0000
        /*0044*/ 	.byte	0x00, 0xf5, 0x21, 0x00


	//----- nvinfo : EIATTR_SPARSE_MMA_MASK
	.align		4
.L_15:
        /*0048*/ 	.byte	0x03, 0x50
        /*004a*/ 	.short	0x0000


	//----- nvinfo : EIATTR_MAXREG_COUNT
	.align		4
        /*004c*/ 	.byte	0x03, 0x1b
        /*004e*/ 	.short	0x00ff


	//----- nvinfo : EIATTR_NUM_BARRIERS
	.align		4
        /*0050*/ 	.byte	0x02, 0x4c
        /*0052*/ 	.byte	0x01
	.zero		1


	//----- nvinfo : EIATTR_MERCURY_ISA_VERSION
	.align		4
        /*0054*/ 	.byte	0x03, 0x5f
        /*0056*/ 	.short	0x0101


	//----- nvinfo : EIATTR_VRC_CTA_INIT_COUNT
	.align		4
        /*0058*/ 	.byte	0x02, 0x4a
	.zero		1
	.zero		1


	//----- nvinfo : EIATTR_EXIT_INSTR_OFFSETS
	.align		4
        /*005c*/ 	.byte	0x04, 0x1c
        /*005e*/ 	.short	(.L_17 - .L_16)


	//   ....[0]....
.L_16:
        /*0060*/ 	.word	0x00000d10


	//----- nvinfo : EIATTR_CBANK_PARAM_SIZE
	.align		4
.L_17:
        /*0064*/ 	.byte	0x03, 0x19
        /*0066*/ 	.short	0x001c


	//----- nvinfo : EIATTR_PARAM_CBANK
	.align		4
        /*0068*/ 	.byte	0x04, 0x0a
        /*006a*/ 	.short	(.L_19 - .L_18)
	.align		4
.L_18:
        /*006c*/ 	.word	index@(.nv.constant0._Z3mulPdS_S_i)
        /*0070*/ 	.short	0x0380
        /*0072*/ 	.short	0x001c


	//----- nvinfo : EIATTR_SW_WAR
	.align		4
.L_19:
        /*0074*/ 	.byte	0x04, 0x36
        /*0076*/ 	.short	(.L_21 - .L_20)
.L_20:
        /*0078*/ 	.word	0x00000008
.L_21:


//--------------------- .nv.callgraph             --------------------------
	.section	.nv.callgraph,"",@"SHT_CUDA_CALLGRAPH"
	.align	4
	.sectionentsize	8
	.align		4
        /*0000*/ 	.word	0x00000000
	.align		4
        /*0004*/ 	.word	0xffffffff
	.align		4
        /*0008*/ 	.word	0x00000000
	.align		4
        /*000c*/ 	.word	0xfffffffe
	.align		4
        /*0010*/ 	.word	0x00000000
	.align		4
        /*0014*/ 	.word	0xfffffffd
	.align		4
        /*0018*/ 	.word	0x00000000
	.align		4
        /*001c*/ 	.word	0xfffffffc


//--------------------- .text._Z3mulPdS_S_i       --------------------------
	.section	.text._Z3mulPdS_S_i,"ax",@progbits
	.align	128
        .global         _Z3mulPdS_S_i
        .type           _Z3mulPdS_S_i,@function
        .size           _Z3mulPdS_S_i,(.L_x_5 - _Z3mulPdS_S_i)
        .other          _Z3mulPdS_S_i,@"STO_CUDA_ENTRY STV_DEFAULT"
_Z3mulPdS_S_i:
.text._Z3mulPdS_S_i:
[----:B------:R-:W-:Y:S08]  /*0000*/  LDC R1, c[0x0][0x37c] ;  /* 0x0000df00ff017b82 */ /* 0x000ff00000000800 */
[----:B------:R-:W0:Y:S01]  /*0010*/  LDC R2, c[0x0][0x398] ;  /* 0x0000e600ff027b82 */ /* 0x000e220000000800 */
[----:B------:R-:W1:Y:S01]  /*0020*/  S2R R5, SR_CTAID.Y ;  /* 0x0000000000057919 */ /* 0x000e620000002600 */
[----:B------:R-:W2:Y:S01]  /*0030*/  LDCU.64 UR8, c[0x0][0x358] ;  /* 0x00006b00ff0877ac */ /* 0x000ea20008000a00 */
[----:B------:R-:W-:Y:S01]  /*0040*/  CS2R R30, SRZ ;  /* 0x00000000001e7805 */ /* 0x000fe2000001ff00 */
[----:B------:R-:W1:Y:S01]  /*0050*/  S2R R0, SR_TID.Y ;  /* 0x0000000000007919 */ /* 0x000e620000002200 */
[----:B------:R-:W3:Y:S01]  /*0060*/  S2R R18, SR_CTAID.X ;  /* 0x0000000000127919 */ /* 0x000ee20000002500 */
[----:B------:R-:W3:Y:S01]  /*0070*/  S2R R15, SR_TID.X ;  /* 0x00000000000f7919 */ /* 0x000ee20000002100 */
[----:B0-----:R-:W-:-:S02]  /*0080*/  ISETP.GE.AND P0, PT, R2, 0x4, PT ;  /* 0x000000040200780c */ /* 0x001fc40003f06270 */
[----:B------:R-:W-:-:S04]  /*0090*/  SHF.R.S32.HI R3, RZ, 0x1f, R2 ;  /* 0x0000001fff037819 */ /* 0x000fc80000011402 */
[----:B------:R-:W-:Y:S02]  /*00a0*/  LEA.HI R3, R3, R2, RZ, 0x2 ;  /* 0x0000000203037211 */ /* 0x000fe400078f10ff */
[----:B-1----:R-:W-:Y:S01]  /*00b0*/  LEA R22, R5, R0, 0x2 ;  /* 0x0000000005167211 */ /* 0x002fe200078e10ff */
[----:B---3--:R-:W-:-:S04]  /*00c0*/  IMAD R21, R18, 0x4, R15 ;  /* 0x0000000412157824 */ /* 0x008fc800078e020f */
[----:B--2---:R-:W-:Y:S05]  /*00d0*/  @!P0 BRA `(.L_x_0) ;  /* 0x0000000800fc8947 */ /* 0x004fea0003800000 */
[----:B------:R-:W0:Y:S01]  /*00e0*/  S2UR UR6, SR_CgaCtaId ;  /* 0x00000000000679c3 */ /* 0x000e220000008800 */
[----:B------:R-:W-:Y:S01]  /*00f0*/  SHF.R.S32.HI R25, RZ, 0x2, R3 ;  /* 0x00000002ff197819 */ /* 0x000fe20000011403 */
[----:B------:R-:W-:Y:S01]  /*0100*/  UMOV UR4, 0x400 ;  /* 0x0000040000047882 */ /* 0x000fe20000000000 */
[----:B------:R-:W-:Y:S01]  /*0110*/  IMAD R20, R22, R2, R15 ;  /* 0x0000000216147224 */ /* 0x000fe200078e020f */
[----:B------:R-:W-:Y:S01]  /*0120*/  UIADD3 UR5, UPT, UPT, UR4, 0x80, URZ ;  /* 0x0000008004057890 */ /* 0x000fe2000fffe0ff */
[----:B------:R-:W-:Y:S01]  /*0130*/  IADD3 R3, PT, PT, R25, -0x1, RZ ;  /* 0xffffffff19037810 */ /* 0x000fe20007ffe0ff */
[----:B------:R-:W-:Y:S01]  /*0140*/  IMAD.MOV.U32 R4, RZ, RZ, RZ ;  /* 0x000000ffff047224 */ /* 0x000fe200078e00ff */
[----:B------:R-:W-:Y:S02]  /*0150*/  CS2R R30, SRZ ;  /* 0x00000000001e7805 */ /* 0x000fe4000001ff00 */
[----:B------:R-:W-:Y:S01]  /*0160*/  ISETP.GE.U32.AND P0, PT, R3, 0x3, PT ;  /* 0x000000030300780c */ /* 0x000fe20003f06070 */
[----:B0-----:R-:W-:-:S02]  /*0170*/  ULEA UR5, UR6, UR5, 0x18 ;  /* 0x0000000506057291 */ /* 0x001fc4000f8ec0ff */
[----:B------:R-:W-:-:S04]  /*0180*/  ULEA UR4, UR6, UR4, 0x18 ;  /* 0x0000000406047291 */ /* 0x000fc8000f8ec0ff */
[----:B------:R-:W-:Y:S02]  /*0190*/  LEA R3, R15, UR5, 0x3 ;  /* 0x000000050f037c11 */ /* 0x000fe4000f8e18ff */
[----:B------:R-:W-:-:S03]  /*01a0*/  LEA R7, R0, UR4, 0x5 ;  /* 0x0000000400077c11 */ /* 0x000fc6000f8e28ff */
[----:B------:R-:W-:Y:S01]  /*01b0*/  IMAD R6, R0, 0x20, R3 ;  /* 0x0000002000067824 */ /* 0x000fe200078e0203 */
[----:B------:R-:W-:Y:S01]  /*01c0*/  LEA R5, R15, R7, 0x3 ;  /* 0x000000070f057211 */ /* 0x000fe200078e18ff */
[----:B------:R-:W-:Y:S06]  /*01d0*/  @!P0 BRA `(.L_x_1) ;  /* 0x0000000400908947 */ /* 0x000fec0003800000 */
[C---:B------:R-:W-:Y:S01]  /*01e0*/  IADD3 R9, PT, PT, R0.reuse, 0xc, RZ ;  /* 0x0000000c00097810 */ /* 0x040fe20007ffe0ff */
[C---:B------:R-:W-:Y:S01]  /*01f0*/  VIADD R11, R0.reuse, 0x8 ;  /* 0x00000008000b7836 */ /* 0x040fe20000000000 */
[C---:B------:R-:W-:Y:S01]  /*0200*/  IADD3 R13, PT, PT, R0.reuse, 0x4, RZ ;  /* 0x00000004000d7810 */ /* 0x040fe20007ffe0ff */
[-CC-:B------:R-:W-:Y:S01]  /*0210*/  IMAD R17, R0, R2.reuse, R15.reuse ;  /* 0x0000000200117224 */ /* 0x180fe200078e020f */
[----:B------:R-:W-:Y:S01]  /*0220*/  LOP3.LUT R4, R25, 0x1ffffffc, RZ, 0xc0, !PT ;  /* 0x1ffffffc19047812 */ /* 0x000fe200078ec0ff */
[-CC-:B------:R-:W-:Y:S01]  /*0230*/  IMAD R11, R11, R2.reuse, R15.reuse ;  /* 0x000000020b0b7224 */ /* 0x180fe200078e020f */
[----:B------:R-:W-:Y:S01]  /*0240*/  CS2R R30, SRZ ;  /* 0x00000000001e7805 */ /* 0x000fe2000001ff00 */
[-CC-:B------:R-:W-:Y:S01]  /*0250*/  IMAD R9, R9, R2.reuse, R15.reuse ;  /* 0x0000000209097224 */ /* 0x180fe200078e020f */
[C---:B------:R-:W-:Y:S01]  /*0260*/  LEA R17, R18.reuse, R17, 0x2 ;  /* 0x0000001112117211 */ /* 0x040fe200078e10ff */
[----:B------:R-:W-:Y:S01]  /*0270*/  IMAD R13, R13, R2, R15 ;  /* 0x000000020d0d7224 */ /* 0x000fe200078e020f */
[C---:B------:R-:W-:Y:S01]  /*0280*/  LEA R19, R18.reuse, R11, 0x2 ;  /* 0x0000000b12137211 */ /* 0x040fe200078e10ff */
[----:B------:R-:W-:Y:S01]  /*0290*/  IMAD R23, R18, 0x4, R9 ;  /* 0x0000000412177824 */ /* 0x000fe200078e0209 */
[----:B------:R-:W-:Y:S01]  /*02a0*/  IADD3 R24, PT, PT, -R4, RZ, RZ ;  /* 0x000000ff04187210 */ /* 0x000fe20007ffe1ff */
[----:B------:R-:W-:Y:S01]  /*02b0*/  IMAD.MOV.U32 R16, RZ, RZ, R20 ;  /* 0x000000ffff107224 */ /* 0x000fe200078e0014 */
[----:B------:R-:W-:-:S07]  /*02c0*/  LEA R18, R18, R13, 0x2 ;  /* 0x0000000d12127211 */ /* 0x000fce00078e10ff */
.L_x_2:
[----:B------:R-:W0:Y:S08]  /*02d0*/  LDC.64 R28, c[0x0][0x380] ;  /* 0x0000e000ff1c7b82 */ /* 0x000e300000000a00 */
[----:B------:R-:W1:Y:S01]  /*02e0*/  LDC.64 R26, c[0x0][0x388] ;  /* 0x0000e200ff1a7b82 */ /* 0x000e620000000a00 */
[----:B0-----:R-:W-:-:S06]  /*02f0*/  IMAD.WIDE.U32 R10, R16, 0x8, R28 ;  /* 0x00000008100a7825 */ /* 0x001fcc00078e001c */
[----:B------:R-:W2:Y:S01]  /*0300*/  LDG.E.64 R10, desc[UR8][R10.64] ;  /* 0x000000080a0a7981 */ /* 0x000ea2000c1e1b00 */
[----:B-1----:R-:W-:-:S06]  /*0310*/  IMAD.WIDE.U32 R8, R17, 0x8, R26 ;  /* 0x0000000811087825 */ /* 0x002fcc00078e001a */
[----:B------:R-:W3:Y:S01]  /*0320*/  LDG.E.64 R8, desc[UR8][R8.64] ;  /* 0x0000000808087981 */ /* 0x000ee2000c1e1b00 */
[----:B------:R-:W-:-:S03]  /*0330*/  IADD3 R35, PT, PT, R16, 0x4, RZ ;  /* 0x0000000410237810 */ /* 0x000fc60007ffe0ff */
[----:B--2---:R-:W-:Y:S04]  /*0340*/  STS.64 [R5], R10 ;  /* 0x0000000a05007388 */ /* 0x004fe80000000a00 */
[----:B---3--:R-:W-:Y:S01]  /*0350*/  STS.64 [R6], R8 ;  /* 0x0000000806007388 */ /* 0x008fe20000000a00 */
[----:B------:R-:W-:Y:S06]  /*0360*/  BAR.SYNC.DEFER_BLOCKING 0x0 ;  /* 0x0000000000007b1d */ /* 0x000fec0000010000 */
[----:B------:R-:W-:Y:S04]  /*0370*/  LDS.64 R12, [R3] ;  /* 0x00000000030c7984 */ /* 0x000fe80000000a00 */
[----:B------:R-:W0:Y:S04]  /*0380*/  LDS.128 R8, [R7] ;  /* 0x0000000007087984 */ /* 0x000e280000000c00 */
[----:B------:R-:W1:Y:S01]  /*0390*/  LDS.64 R32, [R3+0x20] ;  /* 0x0000200003207984 */ /* 0x000e620000000a00 */
[----:B0-----:R-:W-:-:S03]  /*03a0*/  DFMA R8, R8, R12, R30 ;  /* 0x0000000c0808722b */ /* 0x001fc6000000001e */
[----:B------:R-:W-:Y:S04]  /*03b0*/  LDS.64 R30, [R3+0x40] ;  /* 0x00004000031e7984 */ /* 0x000fe80000000a00 */
[----:B------:R-:W0:Y:S01]  /*03c0*/  LDS.128 R12, [R7+0x10] ;  /* 0x00001000070c7984 */ /* 0x000e220000000c00 */
[----:B-1----:R-:W-:Y:S01]  /*03d0*/  DFMA R32, R32, R10, R8 ;  /* 0x0000000a2020722b */ /* 0x002fe20000000008 */
[----:B------:R-:W-:-:S04]  /*03e0*/  IMAD.WIDE.U32 R8, R35, 0x8, R28 ;  /* 0x0000000823087825 */ /* 0x000fc800078e001c */
[----:B------:R-:W-:-:S03]  /*03f0*/  IMAD.WIDE.U32 R10, R18, 0x8, R26 ;  /* 0x00000008120a7825 */ /* 0x000fc600078e001a */
[----:B0-----:R-:W-:Y:S01]  /*0400*/  DFMA R32, R12, R30, R32 ;  /* 0x0000001e0c20722b */ /* 0x001fe20000000020 */
[----:B------:R-:W0:Y:S01]  /*0410*/  LDS.64 R30, [R3+0x60] ;  /* 0x00006000031e7984 */ /* 0x000e220000000a00 */
[----:B------:R-:W-:Y:S06]  /*0420*/  BAR.SYNC.DEFER_BLOCKING 0x0 ;  /* 0x0000000000007b1d */ /* 0x000fec0000010000 */
[----:B------:R-:W2:Y:S04]  /*0430*/  LDG.E.64 R8, desc[UR8][R8.64] ;  /* 0x0000000808087981 */ /* 0x000ea8000c1e1b00 */
[----:B------:R-:W3:Y:S01]  /*0440*/  LDG.E.64 R10, desc[UR8][R10.64] ;  /* 0x000000080a0a7981 */ /* 0x000ee2000c1e1b00 */
[----:B0-----:R-:W-:-:S03]  /*0450*/  DFMA R14, R30, R14, R32 ;  /* 0x0000000e1e0e722b */ /* 0x001fc60000000020 */
[----:B--2---:R-:W-:Y:S04]  /*0460*/  STS.64 [R5], R8 ;  /* 0x0000000805007388 */ /* 0x004fe80000000a00 */
[----:B---3--:R-:W-:Y:S01]  /*0470*/  STS.64 [R6], R10 ;  /* 0x0000000a06007388 */ /* 0x008fe20000000a00 */
[----:B------:R-:W-:Y:S06]  /*0480*/  BAR.SYNC.DEFER_BLOCKING 0x0 ;  /* 0x0000000000007b1d */ /* 0x000fec0000010000 */
[----:B------:R-:W-:Y:S04]  /*0490*/  LDS.64 R12, [R3] ;  /* 0x00000000030c7984 */ /* 0x000fe80000000a00 */
[----:B------:R-:W0:Y:S04]  /*04a0*/  LDS.128 R8, [R7] ;  /* 0x0000000007087984 */ /* 0x000e280000000c00 */
[----:B------:R-:W1:Y:S04]  /*04b0*/  LDS.64 R30, [R3+0x20] ;  /* 0x00002000031e7984 */ /* 0x000e680000000a00 */
[----:B------:R-:W-:Y:S01]  /*04c0*/  LDS.64 R32, [R3+0x40] ;  /* 0x0000400003207984 */ /* 0x000fe20000000a00 */
[----:B0-----:R-:W-:-:S03]  /*04d0*/  DFMA R8, R8, R12, R14 ;  /* 0x0000000c0808722b */ /* 0x001fc6000000000e */
[----:B------:R-:W0:Y:S05]  /*04e0*/  LDS.128 R12, [R7+0x10] ;  /* 0x00001000070c7984 */ /* 0x000e2a0000000c00 */
[----:B-1----:R-:W-:Y:S01]  /*04f0*/  DFMA R10, R30, R10, R8 ;  /* 0x0000000a1e0a722b */ /* 0x002fe20000000008 */
[----:B------:R-:W1:Y:S01]  /*0500*/  LDS.64 R30, [R3+0x60] ;  /* 0x00006000031e7984 */ /* 0x000e620000000a00 */
[----:B------:R-:W-:-:S04]  /*0510*/  VIADD R9, R16, 0x8 ;  /* 0x0000000810097836 */ /* 0x000fc80000000000 */
[----:B------:R-:W-:Y:S01]  /*0520*/  IMAD.WIDE.U32 R8, R9, 0x8, R28 ;  /* 0x0000000809087825 */ /* 0x000fe200078e001c */
[----:B------:R-:W-:Y:S06]  /*0530*/  BAR.SYNC.DEFER_BLOCKING 0x0 ;  /* 0x0000000000007b1d */ /* 0x000fec0000010000 */
[----:B------:R-:W2:Y:S01]  /*0540*/  LDG.E.64 R8, desc[UR8][R8.64] ;  /* 0x0000000808087981 */ /* 0x000ea2000c1e1b00 */
[----:B0-----:R-:W-:Y:S01]  /*0550*/  DFMA R32, R12, R32, R10 ;  /* 0x000000200c20722b */ /* 0x001fe2000000000a */
[----:B------:R-:W-:-:S06]  /*0560*/  IMAD.WIDE.U32 R10, R19, 0x8, R26 ;  /* 0x00000008130a7825 */ /* 0x000fcc00078e001a */
[----:B------:R-:W3:Y:S01]  /*0570*/  LDG.E.64 R10, desc[UR8][R10.64] ;  /* 0x000000080a0a7981 */ /* 0x000ee2000c1e1b00 */
[----:B-1----:R-:W-:Y:S01]  /*0580*/  DFMA R14, R30, R14, R32 ;  /* 0x0000000e1e0e722b */ /* 0x002fe20000000020 */
[----:B------:R-:W-:Y:S02]  /*0590*/  IMAD.WIDE.U32 R26, R23, 0x8, R26 ;  /* 0x00000008171a7825 */ /* 0x000fe400078e001a */
[----:B--2---:R-:W-:Y:S04]  /*05a0*/  STS.64 [R5], R8 ;  /* 0x0000000805007388 */ /* 0x004fe80000000a00 */
[----:B---3--:R-:W-:Y:S01]  /*05b0*/  STS.64 [R6], R10 ;  /* 0x0000000a06007388 */ /* 0x008fe20000000a00 */
[----:B------:R-:W-:Y:S06]  /*05c0*/  BAR.SYNC.DEFER_BLOCKING 0x0 ;  /* 0x0000000000007b1d */ /* 0x000fec0000010000 */
[----:B------:R-:W-:Y:S04]  /*05d0*/  LDS.64 R12, [R3] ;  /* 0x00000000030c7984 */ /* 0x000fe80000000a00 */
[----:B------:R-:W0:Y:S04]  /*05e0*/  LDS.128 R8, [R7] ;  /* 0x0000000007087984 */ /* 0x000e280000000c00 */
[----:B------:R-:W1:Y:S04]  /*05f0*/  LDS.64 R32, [R3+0x20] ;  /* 0x0000200003207984 */ /* 0x000e680000000a00 */
[----:B------:R-:W-:Y:S01]  /*0600*/  LDS.64 R30, [R3+0x60] ;  /* 0x00006000031e7984 */ /* 0x000fe20000000a00 */
[----:B0-----:R-:W-:Y:S01]  /*0610*/  DFMA R12, R8, R12, R14 ;  /* 0x0000000c080c722b */ /* 0x001fe2000000000e */
[----:B------:R-:W-:-:S05]  /*0620*/  IADD3 R15, PT, PT, R16, 0xc, RZ ;  /* 0x0000000c100f7810 */ /* 0x000fca0007ffe0ff */
[----:B------:R-:W-:Y:S02]  /*0630*/  IMAD.WIDE.U32 R8, R15, 0x8, R28 ;  /* 0x000000080f087825 */ /* 0x000fe400078e001c */
[----:B-1----:R-:W-:Y:S01]  /*0640*/  DFMA R32, R32, R10, R12 ;  /* 0x0000000a2020722b */ /* 0x002fe2000000000c */
[----:B------:R-:W-:Y:S04]  /*0650*/  LDS.64 R28, [R3+0x40] ;  /* 0x00004000031c7984 */ /* 0x000fe80000000a00 */
[----:B------:R-:W0:Y:S01]  /*0660*/  LDS.128 R12, [R7+0x10] ;  /* 0x00001000070c7984 */ /* 0x000e220000000c00 */
[----:B------:R-:W-:Y:S06]  /*0670*/  BAR.SYNC.DEFER_BLOCKING 0x0 ;  /* 0x0000000000007b1d */ /* 0x000fec0000010000 */
[----:B------:R-:W2:Y:S04]  /*0680*/  LDG.E.64 R8, desc[UR8][R8.64] ;  /* 0x0000000808087981 */ /* 0x000ea8000c1e1b00 */
[----:B------:R-:W3:Y:S01]  /*0690*/  LDG.E.64 R26, desc[UR8][R26.64] ;  /* 0x000000081a1a7981 */ /* 0x000ee2000c1e1b00 */
[----:B0-----:R-:W-:-:S08]  /*06a0*/  DFMA R32, R12, R28, R32 ;  /* 0x0000001c0c20722b */ /* 0x001fd00000000020 */
[----:B------:R-:W-:Y:S01]  /*06b0*/  DFMA R32, R30, R14, R32 ;  /* 0x0000000e1e20722b */ /* 0x000fe20000000020 */
[----:B------:R-:W-:-:S04]  /*06c0*/  IADD3 R24, PT, PT, R24, 0x4, RZ ;  /* 0x0000000418187810 */ /* 0x000fc80007ffe0ff */
[----:B------:R-:W-:Y:S01]  /*06d0*/  ISETP.NE.AND P0, PT, R24, RZ, PT ;  /* 0x000000ff1800720c */ /* 0x000fe20003f05270 */
[----:B------:R-:W-:Y:S01]  /*06e0*/  VIADD R16, R16, 0x10 ;  /* 0x0000001010107836 */ /* 0x000fe20000000000 */
[C---:B------:R-:W-:Y:S01]  /*06f0*/  LEA R23, R2.reuse, R23, 0x4 ;  /* 0x0000001702177211 */ /* 0x040fe200078e20ff */
[C---:B------:R-:W-:Y:S01]  /*0700*/  IMAD R18, R2.reuse, 0x10, R18 ;  /* 0x0000001002127824 */ /* 0x040fe200078e0212 */
[C---:B------:R-:W-:Y:S02]  /*0710*/  LEA R19, R2.reuse, R19, 0x4 ;  /* 0x0000001302137211 */ /* 0x040fe400078e20ff */
[----:B------:R-:W-:Y:S01]  /*0720*/  LEA R17, R2, R17, 0x4 ;  /* 0x0000001102117211 */ /* 0x000fe200078e20ff */
[----:B--2---:R-:W-:Y:S04]  /*0730*/  STS.64 [R5], R8 ;  /* 0x0000000805007388 */ /* 0x004fe80000000a00 */
[----:B---3--:R-:W-:Y:S01]  /*0740*/  STS.64 [R6], R26 ;  /* 0x0000001a06007388 */ /* 0x008fe20000000a00 */
[----:B------:R-:W-:Y:S06]  /*0750*/  BAR.SYNC.DEFER_BLOCKING 0x0 ;  /* 0x0000000000007b1d */ /* 0x000fec0000010000 */
[----:B------:R-:W-:Y:S04]  /*0760*/  LDS.64 R26, [R3] ;  /* 0x00000000031a7984 */ /* 0x000fe80000000a00 */
[----:B------:R-:W0:Y:S04]  /*0770*/  LDS.128 R8, [R7] ;  /* 0x0000000007087984 */ /* 0x000e280000000c00 */
[----:B------:R-:W1:Y:S04]  /*0780*/  LDS.64 R28, [R3+0x20] ;  /* 0x00002000031c7984 */ /* 0x000e680000000a00 */
[----:B------:R-:W-:Y:S04]  /*0790*/  LDS.64 R30, [R3+0x40] ;  /* 0x00004000031e7984 */ /* 0x000fe80000000a00 */
[----:B------:R-:W2:Y:S01]  /*07a0*/  LDS.128 R12, [R7+0x10] ;  /* 0x00001000070c7984 */ /* 0x000ea20000000c00 */
[----:B0-----:R-:W-:-:S03]  /*07b0*/  DFMA R26, R8, R26, R32 ;  /* 0x0000001a081a722b */ /* 0x001fc60000000020 */
[----:B------:R-:W0:Y:S05]  /*07c0*/  LDS.64 R8, [R3+0x60] ;  /* 0x0000600003087984 */ /* 0x000e2a0000000a00 */
[----:B-1----:R-:W-:-:S08]  /*07d0*/  DFMA R10, R28, R10, R26 ;  /* 0x0000000a1c0a722b */ /* 0x002fd0000000001a */
[----:B--2---:R-:W-:-:S08]  /*07e0*/  DFMA R30, R12, R30, R10 ;  /* 0x0000001e0c1e722b */ /* 0x004fd0000000000a */
[----:B0-----:R-:W-:Y:S01]  /*07f0*/  DFMA R30, R8, R14, R30 ;  /* 0x0000000e081e722b */ /* 0x001fe2000000001e */
[----:B------:R-:W-:Y:S06]  /*0800*/  BAR.SYNC.DEFER_BLOCKING 0x0 ;  /* 0x0000000000007b1d */ /* 0x000fec0000010000 */
[----:B------:R-:W-:Y:S05]  /*0810*/  @P0 BRA `(.L_x_2) ;  /* 0xfffffff800ac0947 */ /* 0x000fea000383ffff */
.L_x_1:
[----:B------:R-:W-:-:S13]  /*0820*/  LOP3.LUT P0, R8, R25, 0x3, RZ, 0xc0, !PT ;  /* 0x0000000319087812 */ /* 0x000fda000780c0ff */
[----:B------:R-:W-:Y:S05]  /*0830*/  @!P0 BRA `(.L_x_0) ;  /* 0x0000000400248947 */ /* 0x000fea0003800000 */
[----:B------:R-:W-:Y:S02]  /*0840*/  ISETP.NE.AND P0, PT, R8, 0x1, PT ;  /* 0x000000010800780c */ /* 0x000fe40003f05270 */
[----:B------:R-:W-:-:S04]  /*0850*/  LOP3.LUT R25, R25, 0x1, RZ, 0xc0, !PT ;  /* 0x0000000119197812 */ /* 0x000fc800078ec0ff */
[----:B------:R-:W-:-:S07]  /*0860*/  ISETP.NE.U32.AND P1, PT, R25, 0x1, PT ;  /* 0x000000011900780c */ /* 0x000fce0003f25070 */
[----:B------:R-:W-:Y:S06]  /*0870*/  @!P0 BRA `(.L_x_3) ;  /* 0x0000000000b48947 */ /* 0x000fec0003800000 */
[----:B------:R-:W0:Y:S01]  /*0880*/  LDC.64 R10, c[0x0][0x380] ;  /* 0x0000e000ff0a7b82 */ /* 0x000e220000000a00 */
[C---:B------:R-:W-:Y:S01]  /*0890*/  LEA R12, R4.reuse, R0, 0x2 ;  /* 0x00000000040c7211 */ /* 0x040fe200078e10ff */
[----:B------:R-:W-:-:S04]  /*08a0*/  IMAD R13, R4, 0x4, R20 ;  /* 0x00000004040d7824 */ /* 0x000fc800078e0214 */
[----:B------:R-:W-:Y:S02]  /*08b0*/  IMAD R37, R12, R2, R21 ;  /* 0x000000020c257224 */ /* 0x000fe400078e0215 */
[----:B------:R-:W1:Y:S01]  /*08c0*/  LDC.64 R8, c[0x0][0x388] ;  /* 0x0000e200ff087b82 */ /* 0x000e620000000a00 */
[----:B0-----:R-:W-:-:S06]  /*08d0*/  IMAD.WIDE.U32 R24, R13, 0x8, R10 ;  /* 0x000000080d187825 */ /* 0x001fcc00078e000a */
[----:B------:R-:W2:Y:S01]  /*08e0*/  LDG.E.64 R24, desc[UR8][R24.64] ;  /* 0x0000000818187981 */ /* 0x000ea2000c1e1b00 */
[----:B-1----:R-:W-:-:S06]  /*08f0*/  IMAD.WIDE.U32 R36, R37, 0x8, R8 ;  /* 0x0000000825247825 */ /* 0x002fcc00078e0008 */
[----:B------:R-:W3:Y:S01]  /*0900*/  LDG.E.64 R36, desc[UR8][R36.64] ;  /* 0x0000000824247981 */ /* 0x000ee2000c1e1b00 */
[----:B------:R-:W-:Y:S02]  /*0910*/  IADD3 R12, PT, PT, R12, 0x4, RZ ;  /* 0x000000040c0c7810 */ /* 0x000fe40007ffe0ff */
[----:B------:R-:W-:-:S03]  /*0920*/  IADD3 R13, PT, PT, R13, 0x4, RZ ;  /* 0x000000040d0d7810 */ /* 0x000fc60007ffe0ff */
[----:B------:R-:W-:Y:S02]  /*0930*/  IMAD R15, R12, R2, R21 ;  /* 0x000000020c0f7224 */ /* 0x000fe400078e0215 */
[----:B------:R-:W-:-:S04]  /*0940*/  IMAD.WIDE.U32 R10, R13, 0x8, R10 ;  /* 0x000000080d0a7825 */ /* 0x000fc800078e000a */
[----:B------:R-:W-:Y:S01]  /*0950*/  IMAD.WIDE.U32 R8, R15, 0x8, R8 ;  /* 0x000000080f087825 */ /* 0x000fe200078e0008 */
[----:B--2---:R-:W-:Y:S04]  /*0960*/  STS.64 [R5], R24 ;  /* 0x0000001805007388 */ /* 0x004fe80000000a00 */
[----:B---3--:R-:W-:Y:S01]  /*0970*/  STS.64 [R6], R36 ;  /* 0x0000002406007388 */ /* 0x008fe20000000a00 */
[----:B------:R-:W-:Y:S06]  /*0980*/  BAR.SYNC.DEFER_BLOCKING 0x0 ;  /* 0x0000000000007b1d */ /* 0x000fec0000010000 */
[----:B------:R-:W-:Y:S04]  /*0990*/  LDS.64 R32, [R3] ;  /* 0x0000000003207984 */ /* 0x000fe80000000a00 */
[----:B------:R-:W-:Y:S04]  /*09a0*/  LDS.64 R34, [R3+0x20] ;  /* 0x0000200003227984 */ /* 0x000fe80000000a00 */
[----:B------:R-:W-:Y:S04]  /*09b0*/  LDS.64 R28, [R3+0x40] ;  /* 0x00004000031c7984 */ /* 0x000fe80000000a00 */
[----:B------:R-:W-:Y:S04]  /*09c0*/  LDS.64 R26, [R3+0x60] ;  /* 0x00006000031a7984 */ /* 0x000fe80000000a00 */
[----:B------:R-:W0:Y:S04]  /*09d0*/  LDS.128 R16, [R7] ;  /* 0x0000000007107984 */ /* 0x000e280000000c00 */
[----:B------:R-:W1:Y:S01]  /*09e0*/  LDS.128 R12, [R7+0x10] ;  /* 0x00001000070c7984 */ /* 0x000e620000000c00 */
[----:B------:R-:W-:Y:S06]  /*09f0*/  BAR.SYNC.DEFER_BLOCKING 0x0 ;  /* 0x0000000000007b1d */ /* 0x000fec0000010000 */
[----:B------:R-:W2:Y:S04]  /*0a00*/  LDG.E.64 R10, desc[UR8][R10.64] ;  /* 0x000000080a0a7981 */ /* 0x000ea8000c1e1b00 */
[----:B------:R-:W3:Y:S01]  /*0a10*/  LDG.E.64 R8, desc[UR8][R8.64] ;  /* 0x0000000808087981 */ /* 0x000ee2000c1e1b00 */
[----:B0-----:R-:W-:-:S08]  /*0a20*/  DFMA R16, R16, R32, R30 ;  /* 0x000000201010722b */ /* 0x001fd0000000001e */
[----:B------:R-:W-:-:S08]  /*0a30*/  DFMA R34, R34, R18, R16 ;  /* 0x000000122222722b */ /* 0x000fd00000000010 */
[----:B-1----:R-:W-:-:S08]  /*0a40*/  DFMA R28, R12, R28, R34 ;  /* 0x0000001c0c1c722b */ /* 0x002fd00000000022 */
[----:B------:R-:W-:Y:S01]  /*0a50*/  DFMA R14, R26, R14, R28 ;  /* 0x0000000e1a0e722b */ /* 0x000fe2000000001c */
[----:B------:R-:W-:Y:S01]  /*0a60*/  VIADD R4, R4, 0x2 ;  /* 0x0000000204047836 */ /* 0x000fe20000000000 */
[----:B--2---:R-:W-:Y:S04]  /*0a70*/  STS.64 [R5], R10 ;  /* 0x0000000a05007388 */ /* 0x004fe80000000a00 */
[----:B---3--:R-:W-:Y:S01]  /*0a80*/  STS.64 [R6], R8 ;  /* 0x0000000806007388 */ /* 0x008fe20000000a00 */
[----:B------:R-:W-:Y:S06]  /*0a90*/  BAR.SYNC.DEFER_BLOCKING 0x0 ;  /* 0x0000000000007b1d */ /* 0x000fec0000010000 */
[----:B------:R-:W-:Y:S04]  /*0aa0*/  LDS.64 R24, [R3] ;  /* 0x0000000003187984 */ /* 0x000fe80000000a00 */
[----:B------:R-:W0:Y:S04]  /*0ab0*/  LDS.128 R8, [R7] ;  /* 0x0000000007087984 */ /* 0x000e280000000c00 */
[----:B------:R-:W1:Y:S04]  /*0ac0*/  LDS.64 R30, [R3+0x20] ;  /* 0x00002000031e7984 */ /* 0x000e680000000a00 */
[----:B------:R-:W-:Y:S04]  /*0ad0*/  LDS.64 R32, [R3+0x40] ;  /* 0x0000400003207984 */ /* 0x000fe80000000a00 */
[----:B------:R-:W2:Y:S04]  /*0ae0*/  LDS.128 R16, [R7+0x10] ;  /* 0x0000100007107984 */ /* 0x000ea80000000c00 */
[----:B------:R-:W3:Y:S01]  /*0af0*/  LDS.64 R12, [R3+0x60] ;  /* 0x00006000030c7984 */ /* 0x000ee20000000a00 */
[----:B0-----:R-:W-:-:S08]  /*0b00*/  DFMA R8, R8, R24, R14 ;  /* 0x000000180808722b */ /* 0x001fd0000000000e */
[----:B-1----:R-:W-:-:S08]  /*0b10*/  DFMA R8, R30, R10, R8 ;  /* 0x0000000a1e08722b */ /* 0x002fd00000000008 */
[----:B--2---:R-:W-:-:S08]  /*0b20*/  DFMA R8, R16, R32, R8 ;  /* 0x000000201008722b */ /* 0x004fd00000000008 */
[----:B---3--:R-:W-:Y:S01]  /*0b30*/  DFMA R30, R12, R18, R8 ;  /* 0x000000120c1e722b */ /* 0x008fe20000000008 */
[----:B------:R-:W-:Y:S10]  /*0b40*/  BAR.SYNC.DEFER_BLOCKING 0x0 ;  /* 0x0000000000007b1d */ /* 0x000ff40000010000 */
.L_x_3:
[----:B------:R-:W-:Y:S05]  /*0b50*/  @P1 BRA `(.L_x_0) ;  /* 0x00000000005c1947 */ /* 0x000fea0003800000 */
[----:B------:R-:W0:Y:S01]  /*0b60*/  LDC.64 R16, c[0x0][0x380] ;  /* 0x0000e000ff107b82 */ /* 0x000e220000000a00 */
[C---:B------:R-:W-:Y:S02]  /*0b70*/  LEA R0, R4.reuse, R0, 0x2 ;  /* 0x0000000004007211 */ /* 0x040fe400078e10ff */
[----:B------:R-:W-:-:S03]  /*0b80*/  LEA R9, R4, R20, 0x2 ;  /* 0x0000001404097211 */ /* 0x000fc600078e10ff */
[----:B------:R-:W-:Y:S02]  /*0b90*/  IMAD R11, R0, R2, R21 ;  /* 0x00000002000b7224 */ /* 0x000fe400078e0215 */
[----:B------:R-:W1:Y:S01]  /*0ba0*/  LDC.64 R18, c[0x0][0x388] ;  /* 0x0000e200ff127b82 */ /* 0x000e620000000a00 */
[----:B0-----:R-:W-:-:S06]  /*0bb0*/  IMAD.WIDE.U32 R16, R9, 0x8, R16 ;  /* 0x0000000809107825 */ /* 0x001fcc00078e0010 */
[----:B------:R-:W2:Y:S01]  /*0bc0*/  LDG.E.64 R16, desc[UR8][R16.64] ;  /* 0x0000000810107981 */ /* 0x000ea2000c1e1b00 */
[----:B-1----:R-:W-:-:S06]  /*0bd0*/  IMAD.WIDE.U32 R18, R11, 0x8, R18 ;  /* 0x000000080b127825 */ /* 0x002fcc00078e0012 */
[----:B------:R-:W3:Y:S04]  /*0be0*/  LDG.E.64 R18, desc[UR8][R18.64] ;  /* 0x0000000812127981 */ /* 0x000ee8000c1e1b00 */
        /* <DEDUP_REMOVED lines=14> */
.L_x_0:
[----:B------:R-:W0:Y:S01]  /*0cd0*/  LDC.64 R4, c[0x0][0x390] ;  /* 0x0000e400ff047b82 */ /* 0x000e220000000a00 */
[----:B------:R-:W-:-:S04]  /*0ce0*/  IMAD R3, R22, R2, R21 ;  /* 0x0000000216037224 */ /* 0x000fc800078e0215 */
[----:B0-----:R-:W-:-:S05]  /*0cf0*/  IMAD.WIDE R2, R3, 0x8, R4 ;  /* 0x0000000803027825 */ /* 0x001fca00078e0204 */
[----:B------:R-:W-:Y:S01]  /*0d00*/  STG.E.64 desc[UR8][R2.64], R30 ;  /* 0x0000001e02007986 */ /* 0x000fe2000c101b08 */
[----:B------:R-:W-:Y:S05]  /*0d10*/  EXIT ;  /* 0x000000000000794d */ /* 0x000fea0003800000 */
.L_x_4:
[----:B------:R-:W-:-:S00]  /*0d20*/  BRA `(.L_x_4) ;  /* 0xfffffffc00fc7947 */ /* 0x000fc0000383ffff */
[----:B------:R-:W-:-:S00]  /*0d30*/  NOP ;  /* 0x0000000000007918 */ /* 0x000fc00000000000 */
        /* <DEDUP_REMOVED lines=12> */
.L_x_5:


//--------------------- .nv.shared._Z3mulPdS_S_i  --------------------------
	.section	.nv.shared._Z3mulPdS_S_i,"aw",@nobits
	.sectionflags	@""
	.align	8
.nv.shared._Z3mulPdS_S_i:
	.zero		1280


//--------------------- .nv.shared.reserved.0     --------------------------
	.section	.nv.shared.reserved.0,"aw",@nobits
	.weak		__nv_reservedSMEM_offset_0_alias
	.size		__nv_reservedSMEM_offset_0_alias, 0, 64
	.other		__nv_reservedSMEM_offset_0_alias,@"STO_CUDA_RESERVED_SHARED STV_DEFAULT"
__nv_reservedSMEM_offset_0_alias:
	.zero		0
	.zero		64


//--------------------- .nv.constant0._Z3mulPdS_S_i --------------------------
	.section	.nv.constant0._Z3mulPdS_S_i,"a",@progbits
	.sectionflags	@""
	.align	4
.nv.constant0._Z3mulPdS_S_i:
	.zero		924


//--------------------- SYMBOLS --------------------------

	.type		.nv.reservedSmem.offset0,@object
	.size		.nv.reservedSmem.offset0,0x4
	.type		.nv.reservedSmem.cap,@object
	.size		.nv.reservedSmem.cap,0x4
